//
// Generated by NVIDIA NVVM Compiler
//
// Compiler Build ID: CL-36424714
// Cuda compilation tools, release 13.0, V13.0.88
// Based on NVVM 20.0.0
//

.version 9.0
.target sm_100
.address_size 64

	// .globl	_Z12naive_kernelPfiiiS_iS_

.visible .entry _Z12naive_kernelPfiiiS_iS_(
	.param .u64 .ptr .align 1 _Z12naive_kernelPfiiiS_iS__param_0,
	.param .u32 _Z12naive_kernelPfiiiS_iS__param_1,
	.param .u32 _Z12naive_kernelPfiiiS_iS__param_2,
	.param .u32 _Z12naive_kernelPfiiiS_iS__param_3,
	.param .u64 .ptr .align 1 _Z12naive_kernelPfiiiS_iS__param_4,
	.param .u32 _Z12naive_kernelPfiiiS_iS__param_5,
	.param .u64 .ptr .align 1 _Z12naive_kernelPfiiiS_iS__param_6
)
{
	.reg .pred 	%p<11>;
	.reg .b32 	%r<137>;
	.reg .b32 	%f<57>;
	.reg .b64 	%rd<62>;

	ld.param.u64 	%rd4, [_Z12naive_kernelPfiiiS_iS__param_0];
	ld.param.u32 	%r61, [_Z12naive_kernelPfiiiS_iS__param_1];
	ld.param.u32 	%r63, [_Z12naive_kernelPfiiiS_iS__param_2];
	ld.param.u32 	%r59, [_Z12naive_kernelPfiiiS_iS__param_3];
	ld.param.u64 	%rd5, [_Z12naive_kernelPfiiiS_iS__param_4];
	ld.param.u32 	%r64, [_Z12naive_kernelPfiiiS_iS__param_5];
	cvta.to.global.u64 	%rd1, %rd5;
	cvta.to.global.u64 	%rd2, %rd4;
	mov.u32 	%r65, %ctaid.x;
	mov.u32 	%r66, %ntid.x;
	mov.u32 	%r67, %tid.x;
	mad.lo.s32 	%r68, %r65, %r66, %r67;
	mov.u32 	%r69, %ctaid.y;
	mov.u32 	%r70, %ntid.y;
	mov.u32 	%r71, %tid.y;
	mad.lo.s32 	%r72, %r69, %r70, %r71;
	mov.u32 	%r3, %tid.z;
	shl.b32 	%r4, %r64, 1;
	or.b32  	%r5, %r4, 1;
	min.u32 	%r73, %r68, %r72;
	setp.lt.u32 	%p1, %r73, %r64;
	sub.s32 	%r74, %r63, %r64;
	setp.ge.u32 	%p2, %r68, %r74;
	sub.s32 	%r75, %r61, %r64;
	setp.ge.u32 	%p3, %r72, %r75;
	or.pred  	%p4, %p2, %p3;
	or.pred  	%p5, %p4, %p1;
	@%p5 bra 	$L__BB0_11;
	neg.s32 	%r6, %r64;
	and.b32  	%r7, %r64, 1;
	shl.b32 	%r76, %r64, 4;
	or.b32  	%r8, %r76, 8;
	sub.s32 	%r77, %r72, %r64;
	mul.lo.s32 	%r78, %r63, %r77;
	add.s32 	%r79, %r78, %r63;
	add.s32 	%r9, %r68, %r79;
	mul.lo.s32 	%r80, %r59, %r63;
	shl.b32 	%r10, %r80, 3;
	add.s32 	%r81, %r77, 2;
	mad.lo.s32 	%r11, %r63, %r81, %r68;
	add.s32 	%r82, %r77, 3;
	mad.lo.s32 	%r12, %r63, %r82, %r68;
	add.s32 	%r83, %r77, 4;
	mad.lo.s32 	%r13, %r63, %r83, %r68;
	add.s32 	%r84, %r77, 5;
	mad.lo.s32 	%r14, %r63, %r84, %r68;
	add.s32 	%r85, %r77, 6;
	mad.lo.s32 	%r15, %r63, %r85, %r68;
	add.s32 	%r86, %r77, 7;
	mad.lo.s32 	%r16, %r63, %r86, %r68;
	add.s32 	%r17, %r68, %r78;
	mov.f32 	%f54, 0f00000000;
	mul.wide.s32 	%rd52, %r5, 4;
	mov.u32 	%r122, %r6;
$L__BB0_2:
	setp.lt.u32 	%p6, %r4, 7;
	add.s32 	%r19, %r122, %r68;
	add.s32 	%r20, %r122, %r64;
	mov.u32 	%r134, %r6;
	@%p6 bra 	$L__BB0_5;
	and.b32  	%r87, %r5, -8;
	neg.s32 	%r132, %r87;
	add.s32 	%r88, %r9, %r122;
	mad.lo.s32 	%r130, %r59, %r88, %r3;
	add.s32 	%r89, %r11, %r122;
	mad.lo.s32 	%r129, %r59, %r89, %r3;
	add.s32 	%r90, %r12, %r122;
	mad.lo.s32 	%r128, %r59, %r90, %r3;
	add.s32 	%r91, %r13, %r122;
	mad.lo.s32 	%r127, %r59, %r91, %r3;
	add.s32 	%r92, %r14, %r122;
	mad.lo.s32 	%r126, %r59, %r92, %r3;
	add.s32 	%r93, %r15, %r122;
	mad.lo.s32 	%r125, %r59, %r93, %r3;
	add.s32 	%r94, %r16, %r122;
	mad.lo.s32 	%r124, %r59, %r94, %r3;
	add.s32 	%r95, %r17, %r122;
	mad.lo.s32 	%r123, %r59, %r95, %r3;
	mov.u32 	%r131, %r20;
	mov.u32 	%r134, %r6;
$L__BB0_4:
	.pragma "nounroll";
	mul.wide.s32 	%rd6, %r123, 4;
	add.s64 	%rd7, %rd2, %rd6;
	ld.global.f32 	%f11, [%rd7];
	mul.wide.s32 	%rd8, %r131, 4;
	add.s64 	%rd9, %rd1, %rd8;
	ld.global.f32 	%f12, [%rd9];
	fma.rn.f32 	%f13, %f11, %f12, %f54;
	mul.wide.s32 	%rd10, %r130, 4;
	add.s64 	%rd11, %rd2, %rd10;
	ld.global.f32 	%f14, [%rd11];
	mul.wide.s32 	%rd12, %r5, 4;
	add.s64 	%rd13, %rd9, %rd12;
	ld.global.f32 	%f15, [%rd13];
	fma.rn.f32 	%f16, %f14, %f15, %f13;
	mul.wide.s32 	%rd14, %r129, 4;
	add.s64 	%rd15, %rd2, %rd14;
	ld.global.f32 	%f17, [%rd15];
	add.s64 	%rd16, %rd13, %rd12;
	ld.global.f32 	%f18, [%rd16];
	fma.rn.f32 	%f19, %f17, %f18, %f16;
	mul.wide.s32 	%rd17, %r128, 4;
	add.s64 	%rd18, %rd2, %rd17;
	ld.global.f32 	%f20, [%rd18];
	add.s64 	%rd19, %rd16, %rd12;
	ld.global.f32 	%f21, [%rd19];
	fma.rn.f32 	%f22, %f20, %f21, %f19;
	mul.wide.s32 	%rd20, %r127, 4;
	add.s64 	%rd21, %rd2, %rd20;
	ld.global.f32 	%f23, [%rd21];
	add.s64 	%rd22, %rd19, %rd12;
	ld.global.f32 	%f24, [%rd22];
	fma.rn.f32 	%f25, %f23, %f24, %f22;
	mul.wide.s32 	%rd23, %r126, 4;
	add.s64 	%rd24, %rd2, %rd23;
	ld.global.f32 	%f26, [%rd24];
	add.s64 	%rd25, %rd22, %rd12;
	ld.global.f32 	%f27, [%rd25];
	fma.rn.f32 	%f28, %f26, %f27, %f25;
	mul.wide.s32 	%rd26, %r125, 4;
	add.s64 	%rd27, %rd2, %rd26;
	ld.global.f32 	%f29, [%rd27];
	add.s64 	%rd28, %rd25, %rd12;
	ld.global.f32 	%f30, [%rd28];
	fma.rn.f32 	%f31, %f29, %f30, %f28;
	mul.wide.s32 	%rd29, %r124, 4;
	add.s64 	%rd30, %rd2, %rd29;
	ld.global.f32 	%f32, [%rd30];
	add.s64 	%rd31, %rd28, %rd12;
	ld.global.f32 	%f33, [%rd31];
	fma.rn.f32 	%f54, %f32, %f33, %f31;
	add.s32 	%r134, %r134, 8;
	add.s32 	%r132, %r132, 8;
	add.s32 	%r131, %r131, %r8;
	add.s32 	%r130, %r130, %r10;
	add.s32 	%r129, %r129, %r10;
	add.s32 	%r128, %r128, %r10;
	add.s32 	%r127, %r127, %r10;
	add.s32 	%r126, %r126, %r10;
	add.s32 	%r125, %r125, %r10;
	add.s32 	%r124, %r124, %r10;
	add.s32 	%r123, %r123, %r10;
	setp.ne.s32 	%p7, %r132, 0;
	@%p7 bra 	$L__BB0_4;
$L__BB0_5:
	and.b32  	%r96, %r4, 6;
	setp.lt.u32 	%p8, %r96, 3;
	@%p8 bra 	$L__BB0_7;
	add.s32 	%r97, %r134, %r72;
	mad.lo.s32 	%r98, %r97, %r63, %r19;
	mad.lo.s32 	%r99, %r98, %r59, %r3;
	add.s32 	%r100, %r134, %r64;
	mad.lo.s32 	%r101, %r100, %r5, %r20;
	mul.wide.s32 	%rd32, %r99, 4;
	add.s64 	%rd33, %rd2, %rd32;
	ld.global.f32 	%f34, [%rd33];
	mul.wide.s32 	%rd34, %r101, 4;
	add.s64 	%rd35, %rd1, %rd34;
	ld.global.f32 	%f35, [%rd35];
	fma.rn.f32 	%f36, %f34, %f35, %f54;
	add.s32 	%r102, %r98, %r63;
	mad.lo.s32 	%r103, %r102, %r59, %r3;
	mul.wide.s32 	%rd36, %r103, 4;
	add.s64 	%rd37, %rd2, %rd36;
	ld.global.f32 	%f37, [%rd37];
	add.s64 	%rd39, %rd35, %rd52;
	ld.global.f32 	%f38, [%rd39];
	fma.rn.f32 	%f39, %f37, %f38, %f36;
	add.s32 	%r104, %r102, %r63;
	mad.lo.s32 	%r105, %r104, %r59, %r3;
	mul.wide.s32 	%rd40, %r105, 4;
	add.s64 	%rd41, %rd2, %rd40;
	ld.global.f32 	%f40, [%rd41];
	add.s64 	%rd42, %rd39, %rd52;
	ld.global.f32 	%f41, [%rd42];
	fma.rn.f32 	%f42, %f40, %f41, %f39;
	add.s32 	%r106, %r104, %r63;
	mad.lo.s32 	%r107, %r106, %r59, %r3;
	mul.wide.s32 	%rd43, %r107, 4;
	add.s64 	%rd44, %rd2, %rd43;
	ld.global.f32 	%f43, [%rd44];
	add.s64 	%rd45, %rd42, %rd52;
	ld.global.f32 	%f44, [%rd45];
	fma.rn.f32 	%f54, %f43, %f44, %f42;
	add.s32 	%r134, %r134, 4;
$L__BB0_7:
	setp.eq.s32 	%p9, %r7, 0;
	@%p9 bra 	$L__BB0_9;
	add.s32 	%r108, %r134, %r72;
	mad.lo.s32 	%r109, %r108, %r63, %r19;
	mad.lo.s32 	%r110, %r109, %r59, %r3;
	add.s32 	%r111, %r134, %r64;
	mad.lo.s32 	%r112, %r111, %r5, %r20;
	mul.wide.s32 	%rd46, %r110, 4;
	add.s64 	%rd47, %rd2, %rd46;
	ld.global.f32 	%f45, [%rd47];
	mul.wide.s32 	%rd48, %r112, 4;
	add.s64 	%rd49, %rd1, %rd48;
	ld.global.f32 	%f46, [%rd49];
	fma.rn.f32 	%f47, %f45, %f46, %f54;
	add.s32 	%r113, %r109, %r63;
	mad.lo.s32 	%r114, %r113, %r59, %r3;
	mul.wide.s32 	%rd50, %r114, 4;
	add.s64 	%rd51, %rd2, %rd50;
	ld.global.f32 	%f48, [%rd51];
	add.s64 	%rd53, %rd49, %rd52;
	ld.global.f32 	%f49, [%rd53];
	fma.rn.f32 	%f54, %f48, %f49, %f47;
	add.s32 	%r134, %r134, 2;
$L__BB0_9:
	add.s32 	%r115, %r134, %r72;
	mad.lo.s32 	%r116, %r115, %r63, %r19;
	mad.lo.s32 	%r117, %r116, %r59, %r3;
	add.s32 	%r118, %r134, %r64;
	mad.lo.s32 	%r119, %r118, %r5, %r20;
	mul.wide.s32 	%rd54, %r117, 4;
	add.s64 	%rd55, %rd2, %rd54;
	ld.global.f32 	%f50, [%rd55];
	mul.wide.s32 	%rd56, %r119, 4;
	add.s64 	%rd57, %rd1, %rd56;
	ld.global.f32 	%f51, [%rd57];
	fma.rn.f32 	%f54, %f50, %f51, %f54;
	add.s32 	%r57, %r122, 1;
	setp.ne.s32 	%p10, %r122, %r64;
	mov.u32 	%r122, %r57;
	@%p10 bra 	$L__BB0_2;
	ld.param.u64 	%rd61, [_Z12naive_kernelPfiiiS_iS__param_6];
	mad.lo.s32 	%r120, %r63, %r72, %r68;
	mad.lo.s32 	%r121, %r120, %r59, %r3;
	cvta.to.global.u64 	%rd58, %rd61;
	mul.wide.u32 	%rd59, %r121, 4;
	add.s64 	%rd60, %rd58, %rd59;
	st.global.f32 	[%rd60], %f54;
$L__BB0_11:
	ret;

}


// ===== COMPILED SASS (sm_100) =====

	.target	sm_100

	.elftype	@"ET_EXEC"


//--------------------- .note.nv.tkinfo           --------------------------
	.section	.note.nv.tkinfo,"",@"SHT_NOTE"
	.sectionflags	@"SHF_NOTE_NV_TKINFO"
	.tkinfo
        /*0018*/ 	.word	0x00000002
        /*0030*/ 	.string	""
        /*0030*/ 	.string	"ptxas"
        /*0030*/ 	.string	"Cuda compilation tools, release 13.0, V13.0.88"
        /*0030*/ 	.string	"Build cuda_13.0.r13.0/compiler.36424714_0"
        /*0030*/ 	.string	"-arch sm_100 -m 64 "



//--------------------- .note.nv.cuinfo           --------------------------
	.section	.note.nv.cuinfo,"",@"SHT_NOTE"
	.sectionflags	@"SHF_NOTE_NV_CUINFO"
        /*0018*/ 	.short	0x0002
        /*001a*/ 	.short	0x0064
        /*001c*/ 	.short	0x0082
	.zero		2


//--------------------- .nv.info                  --------------------------
	.section	.nv.info,"",@"SHT_CUDA_INFO"
	.align	4


	//----- nvinfo : EIATTR_REGCOUNT
	.align		4
        /*0000*/ 	.byte	0x04, 0x2f
        /*0002*/ 	.short	(.L_1 - .L_0)
	.align		4
.L_0:
        /*0004*/ 	.word	index@(_Z12naive_kernelPfiiiS_iS_)
        /*0008*/ 	.word	0x00000020


	//----- nvinfo : EIATTR_FRAME_SIZE
	.align		4
.L_1:
        /*000c*/ 	.byte	0x04, 0x11
        /*000e*/ 	.short	(.L_3 - .L_2)
	.align		4
.L_2:
        /*0010*/ 	.word	index@(_Z12naive_kernelPfiiiS_iS_)
        /*0014*/ 	.word	0x00000000


	//----- nvinfo : EIATTR_MIN_STACK_SIZE
	.align		4
.L_3:
        /*0018*/ 	.byte	0x04, 0x12
        /*001a*/ 	.short	(.L_5 - .L_4)
	.align		4
.L_4:
        /*001c*/ 	.word	index@(_Z12naive_kernelPfiiiS_iS_)
        /*0020*/ 	.word	0x00000000
.L_5:


//--------------------- .nv.compat                --------------------------
	.section	.nv.compat,"",@"SHT_CUDA_COMPAT_INFO"
	.align	4
        /*0000*/ 	.byte	0x02, 0x09, 0x00, 0x00, 0x02, 0x02, 0x01, 0x00, 0x02, 0x05, 0x05, 0x00, 0x03, 0x07, 0x01, 0x01
        /*0010*/ 	.byte	0x02, 0x03, 0x00, 0x00, 0x02, 0x06, 0x01, 0x00, 0x04, 0x0b, 0x08, 0x00, 0x09, 0x00, 0x00, 0x00
        /*0020*/ 	.byte	0x00, 0x00, 0x00, 0x00


//--------------------- .nv.info._Z12naive_kernelPfiiiS_iS_ --------------------------
	.section	.nv.info._Z12naive_kernelPfiiiS_iS_,"",@"SHT_CUDA_INFO"
	.sectionflags	@""
	.align	4


	//----- nvinfo : EIATTR_CUDA_API_VERSION
	.align		4
        /*0000*/ 	.byte	0x04, 0x37
        /*0002*/ 	.short	(.L_7 - .L_6)
.L_6:
        /*0004*/ 	.word	0x00000082


	//----- nvinfo : EIATTR_KPARAM_INFO
	.align		4
.L_7:
        /*0008*/ 	.byte	0x04, 0x17
        /*000a*/ 	.short	(.L_9 - .L_8)
.L_8:
        /*000c*/ 	.word	0x00000000
        /*0010*/ 	.short	0x0006
        /*0012*/ 	.short	0x0028
        /*0014*/ 	.byte	0x00, 0xf5, 0x21, 0x00


	//----- nvinfo : EIATTR_KPARAM_INFO
	.align		4
.L_9:
        /*0018*/ 	.byte	0x04, 0x17
        /*001a*/ 	.short	(.L_11 - .L_10)
.L_10:
        /*001c*/ 	.word	0x00000000
        /*0020*/ 	.short	0x0005
        /*0022*/ 	.short	0x0020
        /*0024*/ 	.byte	0x00, 0xf0, 0x11, 0x00


	//----- nvinfo : EIATTR_KPARAM_INFO
	.align		4
.L_11:
        /*0028*/ 	.byte	0x04, 0x17
        /*002a*/ 	.short	(.L_13 - .L_12)
.L_12:
        /*002c*/ 	.word	0x00000000
        /*0030*/ 	.short	0x0004
        /*0032*/ 	.short	0x0018
        /*0034*/ 	.byte	0x00, 0xf5, 0x21, 0x00


	//----- nvinfo : EIATTR_KPARAM_INFO
	.align		4
.L_13:
        /*0038*/ 	.byte	0x04, 0x17
        /*003a*/ 	.short	(.L_15 - .L_14)
.L_14:
        /*003c*/ 	.word	0x00000000
        /*0040*/ 	.short	0x0003
        /*0042*/ 	.short	0x0010
        /*0044*/ 	.byte	0x00, 0xf0, 0x11, 0x00


	//----- nvinfo : EIATTR_KPARAM_INFO
	.align		4
.L_15:
        /*0048*/ 	.byte	0x04, 0x17
        /*004a*/ 	.short	(.L_17 - .L_16)
.L_16:
        /*004c*/ 	.word	0x00000000
        /*0050*/ 	.short	0x0002
        /*0052*/ 	.short	0x000c
        /*0054*/ 	.byte	0x00, 0xf0, 0x11, 0x00


	//----- nvinfo : EIATTR_KPARAM_INFO
	.align		4
.L_17:
        /*0058*/ 	.byte	0x04, 0x17
        /*005a*/ 	.short	(.L_19 - .L_18)
.L_18:
        /*005c*/ 	.word	0x00000000
        /*0060*/ 	.short	0x0001
        /*0062*/ 	.short	0x0008
        /*0064*/ 	.byte	0x00, 0xf0, 0x11, 0x00


	//----- nvinfo : EIATTR_KPARAM_INFO
	.align		4
.L_19:
        /*0068*/ 	.byte	0x04, 0x17
        /*006a*/ 	.short	(.L_21 - .L_20)
.L_20:
        /*006c*/ 	.word	0x00000000
        /*0070*/ 	.short	0x0000
        /*0072*/ 	.short	0x0000
        /*0074*/ 	.byte	0x00, 0xf5, 0x21, 0x00


	//----- nvinfo : EIATTR_SPARSE_MMA_MASK
	.align		4
.L_21:
        /*0078*/ 	.byte	0x03, 0x50
        /*007a*/ 	.short	0x0000


	//----- nvinfo : EIATTR_MAXREG_COUNT
	.align		4
        /*007c*/ 	.byte	0x03, 0x1b
        /*007e*/ 	.short	0x00ff


	//----- nvinfo : EIATTR_MERCURY_ISA_VERSION
	.align		4
        /*0080*/ 	.byte	0x03, 0x5f
        /*0082*/ 	.short	0x0101


	//----- nvinfo : EIATTR_VRC_CTA_INIT_COUNT
	.align		4
        /*0084*/ 	.byte	0x02, 0x4a
	.zero		1
	.zero		1


	//----- nvinfo : EIATTR_EXIT_INSTR_OFFSETS
	.align		4
        /*0088*/ 	.byte	0x04, 0x1c
        /*008a*/ 	.short	(.L_23 - .L_22)


	//   ....[0]....
.L_22:
        /*008c*/ 	.word	0x00000110


	//   ....[1]....
        /*0090*/ 	.word	0x00000fd0


	//----- nvinfo : EIATTR_CBANK_PARAM_SIZE
	.align		4
.L_23:
        /*0094*/ 	.byte	0x03, 0x19
        /*0096*/ 	.short	0x0030


	//----- nvinfo : EIATTR_PARAM_CBANK
	.align		4
        /*0098*/ 	.byte	0x04, 0x0a
        /*009a*/ 	.short	(.L_25 - .L_24)
	.align		4
.L_24:
        /*009c*/ 	.word	index@(.nv.constant0._Z12naive_kernelPfiiiS_iS_)
        /*00a0*/ 	.short	0x0380
        /*00a2*/ 	.short	0x0030


	//----- nvinfo : EIATTR_SW_WAR
	.align		4
.L_25:
        /*00a4*/ 	.byte	0x04, 0x36
        /*00a6*/ 	.short	(.L_27 - .L_26)
.L_26:
        /*00a8*/ 	.word	0x00000008
.L_27:


//--------------------- .nv.callgraph             --------------------------
	.section	.nv.callgraph,"",@"SHT_CUDA_CALLGRAPH"
	.align	4
	.sectionentsize	8
	.align		4
        /*0000*/ 	.word	0x00000000
	.align		4
        /*0004*/ 	.word	0xffffffff
	.align		4
        /*0008*/ 	.word	0x00000000
	.align		4
        /*000c*/ 	.word	0xfffffffe
	.align		4
        /*0010*/ 	.word	0x00000000
	.align		4
        /*0014*/ 	.word	0xfffffffd
	.align		4
        /*0018*/ 	.word	0x00000000
	.align		4
        /*001c*/ 	.word	0xfffffffc


//--------------------- .text._Z12naive_kernelPfiiiS_iS_ --------------------------
	.section	.text._Z12naive_kernelPfiiiS_iS_,"ax",@progbits
	.align	128
        .global         _Z12naive_kernelPfiiiS_iS_
        .type           _Z12naive_kernelPfiiiS_iS_,@function
        .size           _Z12naive_kernelPfiiiS_iS_,(.L_x_6 - _Z12naive_kernelPfiiiS_iS_)
        .other          _Z12naive_kernelPfiiiS_iS_,@"STO_CUDA_ENTRY STV_DEFAULT"
_Z12naive_kernelPfiiiS_iS_:
.text._Z12naive_kernelPfiiiS_iS_:
[----:B------:R-:W-:Y:S01]  /*0000*/  LDC R1, c[0x0][0x37c] ;  /* 0x0000df00ff017b82 */ /* 0x000fe20000000800 */
[----:B------:R-:W0:Y:S07]  /*0010*/  S2R R5, SR_TID.Y ;  /* 0x0000000000057919 */ /* 0x000e2e0000002200 */
[----:B------:R-:W1:Y:S01]  /*0020*/  LDC R3, c[0x0][0x360] ;  /* 0x0000d800ff037b82 */ /* 0x000e620000000800 */
[----:B------:R-:W2:Y:S01]  /*0030*/  LDCU UR8, c[0x0][0x3a0] ;  /* 0x00007400ff0877ac */ /* 0x000ea20008000800 */
[----:B------:R-:W1:Y:S01]  /*0040*/  S2R R2, SR_TID.X ;  /* 0x0000000000027919 */ /* 0x000e620000002100 */
[----:B------:R-:W2:Y:S05]  /*0050*/  LDCU.64 UR4, c[0x0][0x388] ;  /* 0x00007100ff0477ac */ /* 0x000eaa0008000a00 */
[----:B------:R-:W0:Y:S08]  /*0060*/  S2UR UR7, SR_CTAID.Y ;  /* 0x00000000000779c3 */ /* 0x000e300000002600 */
[----:B------:R-:W0:Y:S01]  /*0070*/  LDC R0, c[0x0][0x364] ;  /* 0x0000d900ff007b82 */ /* 0x000e220000000800 */
[----:B--2---:R-:W-:-:S07]  /*0080*/  UIADD3 UR4, UPT, UPT, -UR8, UR4, URZ ;  /* 0x0000000408047290 */ /* 0x004fce000fffe1ff */
[----:B------:R-:W1:Y:S01]  /*0090*/  S2UR UR6, SR_CTAID.X ;  /* 0x00000000000679c3 */ /* 0x000e620000002500 */
[----:B0-----:R-:W-:-:S05]  /*00a0*/  IMAD R0, R0, UR7, R5 ;  /* 0x0000000700007c24 */ /* 0x001fca000f8e0205 */
[----:B------:R-:W-:Y:S01]  /*00b0*/  ISETP.GE.U32.AND P0, PT, R0, UR4, PT ;  /* 0x0000000400007c0c */ /* 0x000fe2000bf06070 */
[----:B-1----:R-:W-:Y:S01]  /*00c0*/  IMAD R3, R3, UR6, R2 ;  /* 0x0000000603037c24 */ /* 0x002fe2000f8e0202 */
[----:B------:R-:W-:-:S04]  /*00d0*/  UIADD3 UR6, UPT, UPT, -UR8, UR5, URZ ;  /* 0x0000000508067290 */ /* 0x000fc8000fffe1ff */
[C---:B------:R-:W-:Y:S02]  /*00e0*/  VIMNMX.U32 R2, PT, PT, R3.reuse, R0, PT ;  /* 0x0000000003027248 */ /* 0x040fe40003fe0000 */
[----:B------:R-:W-:-:S04]  /*00f0*/  ISETP.GE.U32.OR P0, PT, R3, UR6, P0 ;  /* 0x0000000603007c0c */ /* 0x000fc80008706470 */
[----:B------:R-:W-:-:S13]  /*0100*/  ISETP.LT.U32.OR P0, PT, R2, UR8, P0 ;  /* 0x0000000802007c0c */ /* 0x000fda0008701470 */
[----:B------:R-:W-:Y:S05]  /*0110*/  @P0 EXIT ;  /* 0x000000000000094d */ /* 0x000fea0003800000 */
[----:B------:R-:W0:Y:S01]  /*0120*/  LDC R9, c[0x0][0x390] ;  /* 0x0000e400ff097b82 */ /* 0x000e220000000800 */
[----:B------:R-:W-:Y:S01]  /*0130*/  IADD3 R2, PT, PT, R0, -UR8, RZ ;  /* 0x8000000800027c10 */ /* 0x000fe2000fffe0ff */
[----:B------:R-:W-:Y:S01]  /*0140*/  HFMA2 R24, -RZ, RZ, 0, 0 ;  /* 0x00000000ff187431 */ /* 0x000fe200000001ff */
[----:B------:R-:W-:Y:S02]  /*0150*/  USHF.L.U32 UR4, UR8, 0x1, URZ ;  /* 0x0000000108047899 */ /* 0x000fe400080006ff */
[C---:B------:R-:W-:Y:S01]  /*0160*/  IADD3 R4, PT, PT, R2.reuse, 0x3, RZ ;  /* 0x0000000302047810 */ /* 0x040fe20007ffe0ff */
[----:B------:R-:W-:Y:S01]  /*0170*/  UIADD3 UR9, UPT, UPT, -UR8, URZ, URZ ;  /* 0x000000ff08097290 */ /* 0x000fe2000fffe1ff */
[C---:B------:R-:W-:Y:S01]  /*0180*/  IADD3 R6, PT, PT, R2.reuse, 0x4, RZ ;  /* 0x0000000402067810 */ /* 0x040fe20007ffe0ff */
[----:B------:R-:W-:Y:S01]  /*0190*/  ULEA UR14, UR8, 0x8, 0x4 ;  /* 0x00000008080e7891 */ /* 0x000fe2000f8e20ff */
[C---:B------:R-:W-:Y:S01]  /*01a0*/  IADD3 R8, PT, PT, R2.reuse, 0x5, RZ ;  /* 0x0000000502087810 */ /* 0x040fe20007ffe0ff */
[----:B------:R-:W1:Y:S01]  /*01b0*/  LDCU.64 UR12, c[0x0][0x358] ;  /* 0x00006b00ff0c77ac */ /* 0x000e620008000a00 */
[----:B------:R-:W-:-:S02]  /*01c0*/  IADD3 R10, PT, PT, R2, 0x6, RZ ;  /* 0x00000006020a7810 */ /* 0x000fc40007ffe0ff */
[----:B------:R-:W-:Y:S01]  /*01d0*/  IADD3 R12, PT, PT, R2, 0x7, RZ ;  /* 0x00000007020c7810 */ /* 0x000fe20007ffe0ff */
[--C-:B------:R-:W-:Y:S01]  /*01e0*/  IMAD R2, R4, UR5, R3.reuse ;  /* 0x0000000504027c24 */ /* 0x100fe2000f8e0203 */
[----:B------:R-:W-:Y:S01]  /*01f0*/  UIADD3 UR8, UPT, UPT, UR4, 0x1, URZ ;  /* 0x0000000104087890 */ /* 0x000fe2000fffe0ff */
[--C-:B------:R-:W-:Y:S02]  /*0200*/  IMAD R4, R6, UR5, R3.reuse ;  /* 0x0000000506047c24 */ /* 0x100fe4000f8e0203 */
[--C-:B------:R-:W-:Y:S02]  /*0210*/  IMAD R5, R8, UR5, R3.reuse ;  /* 0x0000000508057c24 */ /* 0x100fe4000f8e0203 */
[--C-:B------:R-:W-:Y:S02]  /*0220*/  IMAD R6, R10, UR5, R3.reuse ;  /* 0x000000050a067c24 */ /* 0x100fe4000f8e0203 */
[----:B------:R-:W-:Y:S02]  /*0230*/  IMAD R7, R12, UR5, R3 ;  /* 0x000000050c077c24 */ /* 0x000fe4000f8e0203 */
[----:B01----:R-:W-:-:S07]  /*0240*/  IMAD R8, R9, UR5, RZ ;  /* 0x0000000509087c24 */ /* 0x003fce000f8e02ff */
.L_x_4:
[----:B------:R-:W0:Y:S01]  /*0250*/  LDCU UR6, c[0x0][0x3a0] ;  /* 0x00007400ff0677ac */ /* 0x000e220008000800 */
[----:B------:R-:W1:Y:S01]  /*0260*/  LDCU UR4, c[0x0][0x3a0] ;  /* 0x00007400ff0477ac */ /* 0x000e620008000800 */
[----:B------:R-:W2:Y:S01]  /*0270*/  LDCU UR18, c[0x0][0x3a0] ;  /* 0x00007400ff1277ac */ /* 0x000ea20008000800 */
[----:B0-----:R-:W-:Y:S02]  /*0280*/  USHF.L.U32 UR5, UR6, 0x1, URZ ;  /* 0x0000000106057899 */ /* 0x001fe400080006ff */
[----:B------:R-:W-:Y:S02]  /*0290*/  UIADD3 UR10, UPT, UPT, -UR6, URZ, URZ ;  /* 0x000000ff060a7290 */ /* 0x000fe4000fffe1ff */
[----:B------:R-:W-:Y:S02]  /*02a0*/  UISETP.GE.U32.AND UP2, UPT, UR5, 0x7, UPT ;  /* 0x000000070500788c */ /* 0x000fe4000bf46070 */
[----:B-1----:R-:W-:Y:S02]  /*02b0*/  USHF.L.U32 UR4, UR4, 0x1, URZ ;  /* 0x0000000104047899 */ /* 0x002fe400080006ff */
[----:B--2---:R-:W-:-:S02]  /*02c0*/  ULOP3.LUT UP0, URZ, UR18, 0x1, URZ, 0xc0, !UPT ;  /* 0x0000000112ff7892 */ /* 0x004fc4000f80c0ff */
[----:B------:R-:W-:-:S04]  /*02d0*/  ULOP3.LUT UR4, UR4, 0x6, URZ, 0xc0, !UPT ;  /* 0x0000000604047892 */ /* 0x000fc8000f8ec0ff */
[----:B------:R-:W-:Y:S01]  /*02e0*/  UISETP.GE.U32.AND UP1, UPT, UR4, 0x3, UPT ;  /* 0x000000030400788c */ /* 0x000fe2000bf26070 */
[----:B------:R-:W-:Y:S10]  /*02f0*/  BRA.U !UP2, `(.L_x_0) ;  /* 0x000000050a8c7547 */ /* 0x000ff4000b800000 */
[----:B------:R-:W0:Y:S01]  /*0300*/  S2R R29, SR_TID.Z ;  /* 0x00000000001d7919 */ /* 0x000e220000002300 */
[----:B------:R-:W1:Y:S01]  /*0310*/  LDC R10, c[0x0][0x38c] ;  /* 0x0000e300ff0a7b82 */ /* 0x000e620000000800 */
[----:B------:R-:W0:Y:S01]  /*0320*/  LDCU UR5, c[0x0][0x390] ;  /* 0x00007200ff0577ac */ /* 0x000e220008000800 */
[----:B------:R-:W-:Y:S02]  /*0330*/  IADD3 R9, PT, PT, R0, -UR6, RZ ;  /* 0x8000000600097c10 */ /* 0x000fe4000fffe0ff */
[----:B------:R-:W-:Y:S01]  /*0340*/  IADD3 R12, PT, PT, R4, UR9, RZ ;  /* 0x00000009040c7c10 */ /* 0x000fe2000fffe0ff */
[----:B------:R-:W-:Y:S01]  /*0350*/  ULOP3.LUT UR4, UR8, 0xfffffff8, URZ, 0xc0, !UPT ;  /* 0xfffffff808047892 */ /* 0x000fe2000f8ec0ff */
[----:B------:R-:W-:Y:S01]  /*0360*/  IADD3 R11, PT, PT, R9, 0x2, RZ ;  /* 0x00000002090b7810 */ /* 0x000fe20007ffe0ff */
[----:B------:R-:W-:Y:S02]  /*0370*/  UIADD3 UR15, UPT, UPT, UR9, UR18, URZ ;  /* 0x00000012090f7290 */ /* 0x000fe4000fffe0ff */
[----:B------:R-:W-:Y:S01]  /*0380*/  IADD3 R14, PT, PT, R5, UR9, RZ ;  /* 0x00000009050e7c10 */ /* 0x000fe2000fffe0ff */
[----:B------:R-:W2:Y:S01]  /*0390*/  LDCU.64 UR16, c[0x0][0x398] ;  /* 0x00007300ff1077ac */ /* 0x000ea20008000a00 */
[----:B------:R-:W-:-:S02]  /*03a0*/  IADD3 R16, PT, PT, R6, UR9, RZ ;  /* 0x0000000906107c10 */ /* 0x000fc4000fffe0ff */
[----:B------:R-:W-:Y:S01]  /*03b0*/  IADD3 R18, PT, PT, R7, UR9, RZ ;  /* 0x0000000907127c10 */ /* 0x000fe2000fffe0ff */
[----:B------:R-:W-:Y:S01]  /*03c0*/  UIADD3 UR11, UPT, UPT, -UR4, URZ, URZ ;  /* 0x000000ff040b7290 */ /* 0x000fe2000fffe1ff */
[CCC-:B-1----:R-:W-:Y:S02]  /*03d0*/  IMAD R15, R9.reuse, R10.reuse, R3.reuse ;  /* 0x0000000a090f7224 */ /* 0x1c2fe400078e0203 */
[-C--:B------:R-:W-:Y:S02]  /*03e0*/  IMAD R20, R9, R10.reuse, R10 ;  /* 0x0000000a09147224 */ /* 0x080fe400078e020a */
[----:B------:R-:W-:Y:S01]  /*03f0*/  IMAD R9, R11, R10, R3 ;  /* 0x0000000a0b097224 */ /* 0x000fe200078e0203 */
[----:B------:R-:W-:Y:S01]  /*0400*/  IADD3 R10, PT, PT, R2, UR9, RZ ;  /* 0x00000009020a7c10 */ /* 0x000fe2000fffe0ff */
[--C-:B0-----:R-:W-:Y:S02]  /*0410*/  IMAD R11, R12, UR5, R29.reuse ;  /* 0x000000050c0b7c24 */ /* 0x101fe4000f8e021d */
[--C-:B------:R-:W-:Y:S01]  /*0420*/  IMAD R13, R14, UR5, R29.reuse ;  /* 0x000000050e0d7c24 */ /* 0x100fe2000f8e021d */
[----:B------:R-:W-:Y:S01]  /*0430*/  IADD3 R12, PT, PT, R9, UR9, RZ ;  /* 0x00000009090c7c10 */ /* 0x000fe2000fffe0ff */
[----:B------:R-:W-:Y:S01]  /*0440*/  IMAD R27, R10, UR5, R29 ;  /* 0x000000050a1b7c24 */ /* 0x000fe2000f8e021d */
[----:B------:R-:W-:Y:S01]  /*0450*/  IADD3 R10, PT, PT, R3, R20, RZ ;  /* 0x00000014030a7210 */ /* 0x000fe20007ffe0ff */
[----:B------:R-:W-:-:S02]  /*0460*/  VIADD R14, R15, UR9 ;  /* 0x000000090f0e7c36 */ /* 0x000fc40008000000 */
[--C-:B------:R-:W-:Y:S01]  /*0470*/  IMAD R15, R16, UR5, R29.reuse ;  /* 0x00000005100f7c24 */ /* 0x100fe2000f8e021d */
[----:B------:R-:W-:Y:S01]  /*0480*/  IADD3 R10, PT, PT, R10, UR9, RZ ;  /* 0x000000090a0a7c10 */ /* 0x000fe2000fffe0ff */
[--C-:B------:R-:W-:Y:S02]  /*0490*/  IMAD R21, R18, UR5, R29.reuse ;  /* 0x0000000512157c24 */ /* 0x100fe4000f8e021d */
[--C-:B------:R-:W-:Y:S02]  /*04a0*/  IMAD R25, R14, UR5, R29.reuse ;  /* 0x000000050e197c24 */ /* 0x100fe4000f8e021d */
[--C-:B------:R-:W-:Y:S02]  /*04b0*/  IMAD R9, R10, UR5, R29.reuse ;  /* 0x000000050a097c24 */ /* 0x100fe4000f8e021d */
[----:B--2---:R-:W-:-:S07]  /*04c0*/  IMAD R29, R12, UR5, R29 ;  /* 0x000000050c1d7c24 */ /* 0x004fce000f8e021d */
.L_x_1:
[----:B------:R-:W0:Y:S01]  /*04d0*/  LDC.64 R16, c[0x0][0x380] ;  /* 0x0000e000ff107b82 */ /* 0x000e220000000a00 */
[----:B------:R-:W-:-:S06]  /*04e0*/  UIMAD.WIDE UR4, UR15, 0x4, UR16 ;  /* 0x000000040f0478a5 */ /* 0x000fcc000f8e0210 */
[----:B------:R-:W-:Y:S02]  /*04f0*/  MOV R22, UR4 ;  /* 0x0000000400167c02 */ /* 0x000fe40008000f00 */
[----:B------:R-:W-:-:S05]  /*0500*/  MOV R23, UR5 ;  /* 0x0000000500177c02 */ /* 0x000fca0008000f00 */
[----:B------:R-:W2:Y:S01]  /*0510*/  LDG.E R26, desc[UR12][R22.64] ;  /* 0x0000000c161a7981 */ /* 0x000ea2000c1e1900 */
[----:B0-----:R-:W-:-:S05]  /*0520*/  IMAD.WIDE R18, R25, 0x4, R16 ;  /* 0x0000000419127825 */ /* 0x001fca00078e0210 */
[----:B------:R0:W2:Y:S01]  /*0530*/  LDG.E R14, desc[UR12][R18.64] ;  /* 0x0000000c120e7981 */ /* 0x0000a2000c1e1900 */
[----:B------:R-:W-:-:S04]  /*0540*/  UIMAD.WIDE UR4, UR8, 0x4, UR4 ;  /* 0x00000004080478a5 */ /* 0x000fc8000f8e0204 */
[----:B------:R-:W-:Y:S02]  /*0550*/  UIMAD.WIDE UR6, UR8, 0x4, UR4 ;  /* 0x00000004080678a5 */ /* 0x000fe4000f8e0204 */
[----:B0-----:R-:W-:Y:S02]  /*0560*/  MOV R18, UR4 ;  /* 0x0000000400127c02 */ /* 0x001fe40008000f00 */
[----:B------:R-:W-:Y:S02]  /*0570*/  MOV R19, UR5 ;  /* 0x0000000500137c02 */ /* 0x000fe40008000f00 */
[----:B------:R-:W-:Y:S02]  /*0580*/  MOV R22, UR6 ;  /* 0x0000000600167c02 */ /* 0x000fe40008000f00 */
[----:B------:R-:W-:Y:S01]  /*0590*/  MOV R23, UR7 ;  /* 0x0000000700177c02 */ /* 0x000fe20008000f00 */
[----:B------:R0:W3:Y:S04]  /*05a0*/  LDG.E R10, desc[UR12][R18.64] ;  /* 0x0000000c120a7981 */ /* 0x0000e8000c1e1900 */
[----:B------:R1:W4:Y:S01]  /*05b0*/  LDG.E R12, desc[UR12][R22.64] ;  /* 0x0000000c160c7981 */ /* 0x000322000c1e1900 */
[----:B0-----:R-:W-:-:S04]  /*05c0*/  IMAD.WIDE R18, R9, 0x4, R16 ;  /* 0x0000000409127825 */ /* 0x001fc800078e0210 */
[----:B-1----:R-:W-:Y:S01]  /*05d0*/  IMAD.WIDE R22, R29, 0x4, R16 ;  /* 0x000000041d167825 */ /* 0x002fe200078e0210 */
[----:B------:R0:W3:Y:S01]  /*05e0*/  LDG.E R20, desc[UR12][R18.64] ;  /* 0x0000000c12147981 */ /* 0x0000e2000c1e1900 */
[----:B------:R-:W-:-:S04]  /*05f0*/  UIMAD.WIDE UR6, UR8, 0x4, UR6 ;  /* 0x00000004080678a5 */ /* 0x000fc8000f8e0206 */
[----:B------:R-:W4:Y:S01]  /*0600*/  LDG.E R23, desc[UR12][R22.64] ;  /* 0x0000000c16177981 */ /* 0x000f22000c1e1900 */
[----:B0-----:R-:W-:-:S04]  /*0610*/  IMAD.WIDE R18, R27, 0x4, R16 ;  /* 0x000000041b127825 */ /* 0x001fc800078e0210 */
[----:B--2---:R-:W-:Y:S02]  /*0620*/  FFMA R14, R14, R26, R24 ;  /* 0x0000001a0e0e7223 */ /* 0x004fe40000000018 */
[----:B------:R0:W2:Y:S02]  /*0630*/  LDG.E R24, desc[UR12][R18.64] ;  /* 0x0000000c12187981 */ /* 0x0000a4000c1e1900 */
[----:B0-----:R-:W-:Y:S02]  /*0640*/  MOV R18, UR6 ;  /* 0x0000000600127c02 */ /* 0x001fe40008000f00 */
[----:B------:R-:W-:-:S05]  /*0650*/  MOV R19, UR7 ;  /* 0x0000000700137c02 */ /* 0x000fca0008000f00 */
[----:B------:R0:W2:Y:S01]  /*0660*/  LDG.E R26, desc[UR12][R18.64] ;  /* 0x0000000c121a7981 */ /* 0x0000a2000c1e1900 */
[----:B------:R-:W-:-:S06]  /*0670*/  UIMAD.WIDE UR6, UR8, 0x4, UR6 ;  /* 0x00000004080678a5 */ /* 0x000fcc000f8e0206 */
[----:B0-----:R-:W-:Y:S01]  /*0680*/  MOV R18, UR6 ;  /* 0x0000000600127c02 */ /* 0x001fe20008000f00 */
[----:B------:R-:W-:Y:S01]  /*0690*/  IMAD.U32 R19, RZ, RZ, UR7 ;  /* 0x00000007ff137e24 */ /* 0x000fe2000f8e00ff */
[----:B------:R-:W-:Y:S01]  /*06a0*/  UIMAD.WIDE UR6, UR8, 0x4, UR6 ;  /* 0x00000004080678a5 */ /* 0x000fe2000f8e0206 */
[----:B---3--:R-:W-:-:S03]  /*06b0*/  FFMA R14, R20, R10, R14 ;  /* 0x0000000a140e7223 */ /* 0x008fc6000000000e */
[----:B------:R0:W3:Y:S01]  /*06c0*/  LDG.E R10, desc[UR12][R18.64] ;  /* 0x0000000c120a7981 */ /* 0x0000e2000c1e1900 */
[----:B----4-:R-:W-:Y:S01]  /*06d0*/  FFMA R20, R23, R12, R14 ;  /* 0x0000000c17147223 */ /* 0x010fe2000000000e */
[----:B------:R-:W-:-:S05]  /*06e0*/  IMAD.WIDE R22, R11, 0x4, R16 ;  /* 0x000000040b167825 */ /* 0x000fca00078e0210 */
[----:B------:R1:W3:Y:S01]  /*06f0*/  LDG.E R14, desc[UR12][R22.64] ;  /* 0x0000000c160e7981 */ /* 0x0002e2000c1e1900 */
[----:B0-----:R-:W-:Y:S02]  /*0700*/  MOV R18, UR6 ;  /* 0x0000000600127c02 */ /* 0x001fe40008000f00 */
[----:B------:R-:W-:Y:S01]  /*0710*/  MOV R19, UR7 ;  /* 0x0000000700137c02 */ /* 0x000fe20008000f00 */
[----:B------:R-:W-:-:S04]  /*0720*/  UIMAD.WIDE UR6, UR8, 0x4, UR6 ;  /* 0x00000004080678a5 */ /* 0x000fc8000f8e0206 */
[----:B------:R0:W4:Y:S01]  /*0730*/  LDG.E R12, desc[UR12][R18.64] ;  /* 0x0000000c120c7981 */ /* 0x000122000c1e1900 */
[----:B-1----:R-:W-:Y:S01]  /*0740*/  IMAD.WIDE R22, R13, 0x4, R16 ;  /* 0x000000040d167825 */ /* 0x002fe200078e0210 */
[----:B------:R-:W-:-:S03]  /*0750*/  UIMAD.WIDE UR4, UR8, 0x4, UR6 ;  /* 0x00000004080478a5 */ /* 0x000fc6000f8e0206 */
[----:B0-----:R-:W-:-:S04]  /*0760*/  IMAD.WIDE R18, R15, 0x4, R16 ;  /* 0x000000040f127825 */ /* 0x001fc800078e0210 */
[----:B------:R-:W-:-:S06]  /*0770*/  IMAD.WIDE R16, R21, 0x4, R16 ;  /* 0x0000000415107825 */ /* 0x000fcc00078e0210 */
[----:B------:R-:W5:Y:S01]  /*0780*/  LDG.E R16, desc[UR12][R16.64] ;  /* 0x0000000c10107981 */ /* 0x000f62000c1e1900 */
[----:B--2---:R-:W-:-:S03]  /*0790*/  FFMA R20, R24, R26, R20 ;  /* 0x0000001a18147223 */ /* 0x004fc60000000014 */
[----:B------:R0:W2:Y:S04]  /*07a0*/  LDG.E R26, desc[UR12][R18.64] ;  /* 0x0000000c121a7981 */ /* 0x0000a8000c1e1900 */
[----:B------:R1:W4:Y:S01]  /*07b0*/  LDG.E R24, desc[UR12][R22.64] ;  /* 0x0000000c16187981 */ /* 0x000322000c1e1900 */
[----:B0-----:R-:W-:Y:S02]  /*07c0*/  MOV R18, UR6 ;  /* 0x0000000600127c02 */ /* 0x001fe40008000f00 */
[----:B------:R-:W-:Y:S02]  /*07d0*/  MOV R19, UR7 ;  /* 0x0000000700137c02 */ /* 0x000fe40008000f00 */
[----:B-1----:R-:W-:Y:S02]  /*07e0*/  MOV R23, UR5 ;  /* 0x0000000500177c02 */ /* 0x002fe40008000f00 */
[----:B------:R-:W-:Y:S01]  /*07f0*/  MOV R22, UR4 ;  /* 0x0000000400167c02 */ /* 0x000fe20008000f00 */
[----:B------:R-:W2:Y:S04]  /*0800*/  LDG.E R28, desc[UR12][R18.64] ;  /* 0x0000000c121c7981 */ /* 0x000ea8000c1e1900 */
[----:B------:R-:W5:Y:S01]  /*0810*/  LDG.E R23, desc[UR12][R22.64] ;  /* 0x0000000c16177981 */ /* 0x000f62000c1e1900 */
[----:B------:R-:W-:Y:S01]  /*0820*/  UIADD3 UR11, UPT, UPT, UR11, 0x8, URZ ;  /* 0x000000080b0b7890 */ /* 0x000fe2000fffe0ff */
[----:B---3--:R-:W-:-:S03]  /*0830*/  FFMA R10, R14, R10, R20 ;  /* 0x0000000a0e0a7223 */ /* 0x008fc60000000014 */
[----:B------:R-:W-:Y:S01]  /*0840*/  UISETP.NE.AND UP2, UPT, UR11, URZ, UPT ;  /* 0x000000ff0b00728c */ /* 0x000fe2000bf45270 */
[C---:B------:R-:W-:Y:S01]  /*0850*/  LEA R9, R8.reuse, R9, 0x3 ;  /* 0x0000000908097211 */ /* 0x040fe200078e18ff */
[C---:B------:R-:W-:Y:S01]  /*0860*/  IMAD R21, R8.reuse, 0x8, R21 ;  /* 0x0000000808157824 */ /* 0x040fe200078e0215 */
[C---:B------:R-:W-:Y:S02]  /*0870*/  LEA R29, R8.reuse, R29, 0x3 ;  /* 0x0000001d081d7211 */ /* 0x040fe400078e18ff */
[C---:B------:R-:W-:Y:S02]  /*0880*/  LEA R27, R8.reuse, R27, 0x3 ;  /* 0x0000001b081b7211 */ /* 0x040fe400078e18ff */
[C---:B------:R-:W-:Y:S02]  /*0890*/  LEA R11, R8.reuse, R11, 0x3 ;  /* 0x0000000b080b7211 */ /* 0x040fe400078e18ff */
[C---:B------:R-:W-:Y:S02]  /*08a0*/  LEA R13, R8.reuse, R13, 0x3 ;  /* 0x0000000d080d7211 */ /* 0x040fe400078e18ff */
[----:B------:R-:W-:-:S02]  /*08b0*/  LEA R15, R8, R15, 0x3 ;  /* 0x0000000f080f7211 */ /* 0x000fc400078e18ff */
[----:B------:R-:W-:Y:S01]  /*08c0*/  LEA R25, R8, R25, 0x3 ;  /* 0x0000001908197211 */ /* 0x000fe200078e18ff */
[----:B------:R-:W-:Y:S02]  /*08d0*/  UIADD3 UR10, UPT, UPT, UR10, 0x8, URZ ;  /* 0x000000080a0a7890 */ /* 0x000fe4000fffe0ff */
[----:B------:R-:W-:Y:S01]  /*08e0*/  UIADD3 UR15, UPT, UPT, UR14, UR15, URZ ;  /* 0x0000000f0e0f7290 */ /* 0x000fe2000fffe0ff */
[----:B----4-:R-:W-:-:S04]  /*08f0*/  FFMA R10, R24, R12, R10 ;  /* 0x0000000c180a7223 */ /* 0x010fc8000000000a */
[----:B--2---:R-:W-:-:S04]  /*0900*/  FFMA R10, R26, R28, R10 ;  /* 0x0000001c1a0a7223 */ /* 0x004fc8000000000a */
[----:B-----5:R-:W-:Y:S01]  /*0910*/  FFMA R24, R16, R23, R10 ;  /* 0x0000001710187223 */ /* 0x020fe2000000000a */
[----:B------:R-:W-:Y:S06]  /*0920*/  BRA.U UP2, `(.L_x_1) ;  /* 0xfffffff902e87547 */ /* 0x000fec000b83ffff */
.L_x_0:
[----:B------:R-:W-:Y:S05]  /*0930*/  BRA.U !UP1, `(.L_x_2) ;  /* 0x0000000109bc7547 */ /* 0x000fea000b800000 */
[----:B------:R-:W0:Y:S01]  /*0940*/  S2R R22, SR_TID.Z ;  /* 0x0000000000167919 */ /* 0x000e220000002300 */
[----:B------:R-:W1:Y:S01]  /*0950*/  LDCU UR11, c[0x0][0x38c] ;  /* 0x00007180ff0b77ac */ /* 0x000e620008000800 */
[----:B------:R-:W2:Y:S01]  /*0960*/  LDC.64 R10, c[0x0][0x380] ;  /* 0x0000e000ff0a7b82 */ /* 0x000ea20000000a00 */
[----:B------:R-:W-:Y:S01]  /*0970*/  IADD3 R12, PT, PT, R3, UR9, RZ ;  /* 0x00000009030c7c10 */ /* 0x000fe2000fffe0ff */
[----:B------:R-:W3:Y:S01]  /*0980*/  LDCU.64 UR4, c[0x0][0x398] ;  /* 0x00007300ff0477ac */ /* 0x000ee20008000a00 */
[----:B------:R-:W-:Y:S01]  /*0990*/  IADD3 R9, PT, PT, R0, UR10, RZ ;  /* 0x0000000a00097c10 */ /* 0x000fe2000fffe0ff */
[----:B------:R-:W0:Y:S01]  /*09a0*/  LDCU UR15, c[0x0][0x390] ;  /* 0x00007200ff0f77ac */ /* 0x000e220008000800 */
[----:B------:R-:W-:Y:S02]  /*09b0*/  UIADD3 UR7, UPT, UPT, UR9, UR18, URZ ;  /* 0x0000001209077290 */ /* 0x000fe4000fffe0ff */
[----:B------:R-:W-:-:S04]  /*09c0*/  UIADD3 UR6, UPT, UPT, UR10, UR18, URZ ;  /* 0x000000120a067290 */ /* 0x000fc8000fffe0ff */
[----:B------:R-:W-:Y:S01]  /*09d0*/  UIMAD UR6, UR8, UR6, UR7 ;  /* 0x00000006080672a4 */ /* 0x000fe2000f8e0207 */
[----:B-1----:R-:W-:-:S03]  /*09e0*/  IMAD R9, R9, UR11, R12 ;  /* 0x0000000b09097c24 */ /* 0x002fc6000f8e020c */
[----:B---3--:R-:W-:Y:S02]  /*09f0*/  UIMAD.WIDE UR4, UR6, 0x4, UR4 ;  /* 0x00000004060478a5 */ /* 0x008fe4000f8e0204 */
[----:B------:R-:W-:-:S04]  /*0a00*/  IADD3 R15, PT, PT, R9, UR11, RZ ;  /* 0x0000000b090f7c10 */ /* 0x000fc8000fffe0ff */
[----:B------:R-:W-:Y:S02]  /*0a10*/  MOV R12, UR4 ;  /* 0x00000004000c7c02 */ /* 0x000fe40008000f00 */
[----:B------:R-:W-:Y:S01]  /*0a20*/  MOV R13, UR5 ;  /* 0x00000005000d7c02 */ /* 0x000fe20008000f00 */
[--C-:B0-----:R-:W-:Y:S01]  /*0a30*/  IMAD R21, R9, UR15, R22.reuse ;  /* 0x0000000f09157c24 */ /* 0x101fe2000f8e0216 */
[----:B------:R-:W-:Y:S01]  /*0a40*/  UIMAD.WIDE UR4, UR8, 0x4, UR4 ;  /* 0x00000004080478a5 */ /* 0x000fe2000f8e0204 */
[C---:B------:R-:W-:Y:S01]  /*0a50*/  IADD3 R17, PT, PT, R15.reuse, UR11, RZ ;  /* 0x0000000b0f117c10 */ /* 0x040fe2000fffe0ff */
[----:B------:R-:W-:Y:S01]  /*0a60*/  IMAD R15, R15, UR15, R22 ;  /* 0x0000000f0f0f7c24 */ /* 0x000fe2000f8e0216 */
[----:B------:R0:W3:Y:S01]  /*0a70*/  LDG.E R9, desc[UR12][R12.64] ;  /* 0x0000000c0c097981 */ /* 0x0000e2000c1e1900 */
[----:B--2---:R-:W-:Y:S01]  /*0a80*/  IMAD.WIDE R20, R21, 0x4, R10 ;  /* 0x0000000415147825 */ /* 0x004fe200078e020a */
[----:B------:R-:W-:Y:S01]  /*0a90*/  UIMAD.WIDE UR6, UR8, 0x4, UR4 ;  /* 0x00000004080678a5 */ /* 0x000fe2000f8e0204 */
[----:B------:R-:W-:-:S02]  /*0aa0*/  IADD3 R27, PT, PT, R17, UR11, RZ ;  /* 0x0000000b111b7c10 */ /* 0x000fc4000fffe0ff */
[----:B------:R-:W-:Y:S01]  /*0ab0*/  IMAD R25, R17, UR15, R22 ;  /* 0x0000000f11197c24 */ /* 0x000fe2000f8e0216 */
[----:B------:R-:W-:Y:S01]  /*0ac0*/  MOV R18, UR4 ;  /* 0x0000000400127c02 */ /* 0x000fe20008000f00 */
[----:B------:R-:W-:Y:S01]  /*0ad0*/  IMAD.WIDE R14, R15, 0x4, R10 ;  /* 0x000000040f0e7825 */ /* 0x000fe200078e020a */
[----:B------:R-:W-:Y:S01]  /*0ae0*/  MOV R19, UR5 ;  /* 0x0000000500137c02 */ /* 0x000fe20008000f00 */
[----:B------:R1:W3:Y:S01]  /*0af0*/  LDG.E R23, desc[UR12][R20.64] ;  /* 0x0000000c14177981 */ /* 0x0002e2000c1e1900 */
[----:B------:R-:W-:Y:S02]  /*0b00*/  UIMAD.WIDE UR4, UR8, 0x4, UR6 ;  /* 0x00000004080478a5 */ /* 0x000fe4000f8e0206 */
[----:B------:R-:W-:Y:S01]  /*0b10*/  MOV R16, UR6 ;  /* 0x0000000600107c02 */ /* 0x000fe20008000f00 */
[----:B------:R-:W-:Y:S01]  /*0b20*/  IMAD R27, R27, UR15, R22 ;  /* 0x0000000f1b1b7c24 */ /* 0x000fe2000f8e0216 */
[----:B------:R-:W-:Y:S01]  /*0b30*/  MOV R17, UR7 ;  /* 0x0000000700117c02 */ /* 0x000fe20008000f00 */
[--C-:B0-----:R-:W-:Y:S01]  /*0b40*/  IMAD.WIDE R12, R25, 0x4, R10.reuse ;  /* 0x00000004190c7825 */ /* 0x101fe200078e020a */
[----:B------:R-:W2:Y:S04]  /*0b50*/  LDG.E R18, desc[UR12][R18.64] ;  /* 0x0000000c12127981 */ /* 0x000ea8000c1e1900 */
[----:B------:R-:W2:Y:S01]  /*0b60*/  LDG.E R14, desc[UR12][R14.64] ;  /* 0x0000000c0e0e7981 */ /* 0x000ea2000c1e1900 */
[----:B-1----:R-:W-:Y:S01]  /*0b70*/  IMAD.U32 R20, RZ, RZ, UR4 ;  /* 0x00000004ff147e24 */ /* 0x002fe2000f8e00ff */
[----:B------:R-:W-:Y:S01]  /*0b80*/  MOV R21, UR5 ;  /* 0x0000000500157c02 */ /* 0x000fe20008000f00 */
[----:B------:R-:W-:Y:S01]  /*0b90*/  IMAD.WIDE R10, R27, 0x4, R10 ;  /* 0x000000041b0a7825 */ /* 0x000fe200078e020a */
[----:B------:R-:W4:Y:S04]  /*0ba0*/  LDG.E R16, desc[UR12][R16.64] ;  /* 0x0000000c10107981 */ /* 0x000f28000c1e1900 */
[----:B------:R-:W4:Y:S04]  /*0bb0*/  LDG.E R12, desc[UR12][R12.64] ;  /* 0x0000000c0c0c7981 */ /* 0x000f28000c1e1900 */
[----:B------:R-:W5:Y:S04]  /*0bc0*/  LDG.E R20, desc[UR12][R20.64] ;  /* 0x0000000c14147981 */ /* 0x000f68000c1e1900 */
[----:B------:R-:W5:Y:S01]  /*0bd0*/  LDG.E R10, desc[UR12][R10.64] ;  /* 0x0000000c0a0a7981 */ /* 0x000f62000c1e1900 */
[----:B------:R-:W-:Y:S01]  /*0be0*/  UIADD3 UR10, UPT, UPT, UR10, 0x4, URZ ;  /* 0x000000040a0a7890 */ /* 0x000fe2000fffe0ff */
[----:B---3--:R-:W-:-:S04]  /*0bf0*/  FFMA R9, R23, R9, R24 ;  /* 0x0000000917097223 */ /* 0x008fc80000000018 */
[----:B--2---:R-:W-:-:S04]  /*0c00*/  FFMA R9, R14, R18, R9 ;  /* 0x000000120e097223 */ /* 0x004fc80000000009 */
[----:B----4-:R-:W-:-:S04]  /*0c10*/  FFMA R9, R12, R16, R9 ;  /* 0x000000100c097223 */ /* 0x010fc80000000009 */
[----:B-----5:R-:W-:-:S07]  /*0c20*/  FFMA R24, R10, R20, R9 ;  /* 0x000000140a187223 */ /* 0x020fce0000000009 */
.L_x_2:
        /* <DEDUP_REMOVED lines=9> */
[----:B------:R-:W-:Y:S01]  /*0cc0*/  UIADD3 UR6, UPT, UPT, UR10, UR18, URZ ;  /* 0x000000120a067290 */ /* 0x000fe2000fffe0ff */
[----:B-1----:R-:W-:-:S03]  /*0cd0*/  IMAD R9, R9, UR11, R12 ;  /* 0x0000000b09097c24 */ /* 0x002fc6000f8e020c */
[----:B------:R-:W-:-:S04]  /*0ce0*/  UIMAD UR6, UR8, UR6, UR7 ;  /* 0x00000006080672a4 */ /* 0x000fc8000f8e0207 */
[----:B---3--:R-:W-:Y:S01]  /*0cf0*/  UIMAD.WIDE UR4, UR6, 0x4, UR4 ;  /* 0x00000004060478a5 */ /* 0x008fe2000f8e0204 */
[----:B------:R-:W-:-:S03]  /*0d00*/  IADD3 R12, PT, PT, R9, UR11, RZ ;  /* 0x0000000b090c7c10 */ /* 0x000fc6000fffe0ff */
[----:B------:R-:W-:Y:S02]  /*0d10*/  UIMAD.WIDE UR6, UR8, 0x4, UR4 ;  /* 0x00000004080678a5 */ /* 0x000fe4000f8e0204 */
[----:B------:R-:W-:Y:S01]  /*0d20*/  MOV R16, UR4 ;  /* 0x0000000400107c02 */ /* 0x000fe20008000f00 */
[--C-:B0-----:R-:W-:Y:S01]  /*0d30*/  IMAD R13, R9, UR15, R14.reuse ;  /* 0x0000000f090d7c24 */ /* 0x101fe2000f8e020e */
[----:B------:R-:W-:Y:S01]  /*0d40*/  MOV R17, UR5 ;  /* 0x0000000500117c02 */ /* 0x000fe20008000f00 */
[----:B------:R-:W-:Y:S02]  /*0d50*/  IMAD R9, R12, UR15, R14 ;  /* 0x0000000f0c097c24 */ /* 0x000fe4000f8e020e */
[--C-:B--2---:R-:W-:Y:S01]  /*0d60*/  IMAD.WIDE R12, R13, 0x4, R10.reuse ;  /* 0x000000040d0c7825 */ /* 0x104fe200078e020a */
[----:B------:R-:W-:Y:S01]  /*0d70*/  MOV R14, UR6 ;  /* 0x00000006000e7c02 */ /* 0x000fe20008000f00 */
[----:B------:R-:W2:Y:S01]  /*0d80*/  LDG.E R16, desc[UR12][R16.64] ;  /* 0x0000000c10107981 */ /* 0x000ea2000c1e1900 */
[----:B------:R-:W-:Y:S01]  /*0d90*/  MOV R15, UR7 ;  /* 0x00000007000f7c02 */ /* 0x000fe20008000f00 */
[----:B------:R-:W-:-:S02]  /*0da0*/  IMAD.WIDE R10, R9, 0x4, R10 ;  /* 0x00000004090a7825 */ /* 0x000fc400078e020a */
[----:B------:R-:W2:Y:S04]  /*0db0*/  LDG.E R13, desc[UR12][R12.64] ;  /* 0x0000000c0c0d7981 */ /* 0x000ea8000c1e1900 */
[----:B------:R-:W3:Y:S04]  /*0dc0*/  LDG.E R14, desc[UR12][R14.64] ;  /* 0x0000000c0e0e7981 */ /* 0x000ee8000c1e1900 */
[----:B------:R-:W3:Y:S01]  /*0dd0*/  LDG.E R11, desc[UR12][R10.64] ;  /* 0x0000000c0a0b7981 */ /* 0x000ee2000c1e1900 */
[----:B------:R-:W-:Y:S01]  /*0de0*/  UIADD3 UR10, UPT, UPT, UR10, 0x2, URZ ;  /* 0x000000020a0a7890 */ /* 0x000fe2000fffe0ff */
[----:B--2---:R-:W-:-:S04]  /*0df0*/  FFMA R24, R13, R16, R24 ;  /* 0x000000100d187223 */ /* 0x004fc80000000018 */
[----:B---3--:R-:W-:-:S07]  /*0e00*/  FFMA R24, R11, R14, R24 ;  /* 0x0000000e0b187223 */ /* 0x008fce0000000018 */
.L_x_3:
        /* <DEDUP_REMOVED lines=11> */
[----:B---3--:R-:W-:-:S06]  /*0ec0*/  UIMAD.WIDE UR4, UR6, 0x4, UR4 ;  /* 0x00000004060478a5 */ /* 0x008fcc000f8e0204 */
[----:B------:R-:W-:Y:S02]  /*0ed0*/  MOV R12, UR4 ;  /* 0x00000004000c7c02 */ /* 0x000fe40008000f00 */
[----:B------:R-:W-:Y:S01]  /*0ee0*/  MOV R13, UR5 ;  /* 0x00000005000d7c02 */ /* 0x000fe20008000f00 */
[----:B0-----:R-:W-:-:S04]  /*0ef0*/  IMAD R9, R9, UR15, R14 ;  /* 0x0000000f09097c24 */ /* 0x001fc8000f8e020e */
[----:B--2---:R-:W-:Y:S01]  /*0f00*/  IMAD.WIDE R10, R9, 0x4, R10 ;  /* 0x00000004090a7825 */ /* 0x004fe200078e020a */
[----:B------:R-:W2:Y:S05]  /*0f10*/  LDG.E R12, desc[UR12][R12.64] ;  /* 0x0000000c0c0c7981 */ /* 0x000eaa000c1e1900 */
[----:B------:R-:W2:Y:S01]  /*0f20*/  LDG.E R11, desc[UR12][R10.64] ;  /* 0x0000000c0a0b7981 */ /* 0x000ea2000c1e1900 */
[----:B------:R-:W-:Y:S02]  /*0f30*/  UISETP.NE.AND UP0, UPT, UR9, UR18, UPT ;  /* 0x000000120900728c */ /* 0x000fe4000bf05270 */
[----:B------:R-:W-:-:S07]  /*0f40*/  UIADD3 UR4, UPT, UPT, UR9, 0x1, URZ ;  /* 0x0000000109047890 */ /* 0x000fce000fffe0ff */
[----:B------:R-:W-:Y:S01]  /*0f50*/  UMOV UR9, UR4 ;  /* 0x0000000400097c82 */ /* 0x000fe20008000000 */
[----:B--2---:R-:W-:Y:S01]  /*0f60*/  FFMA R24, R11, R12, R24 ;  /* 0x0000000c0b187223 */ /* 0x004fe20000000018 */
[----:B------:R-:W-:Y:S06]  /*0f70*/  BRA.U UP0, `(.L_x_4) ;  /* 0xfffffff100b47547 */ /* 0x000fec000b83ffff */
[----:B------:R-:W0:Y:S01]  /*0f80*/  LDC.64 R4, c[0x0][0x3a8] ;  /* 0x0000ea00ff047b82 */ /* 0x000e220000000a00 */
[----:B------:R-:W-:-:S04]  /*0f90*/  IMAD R0, R0, UR11, R3 ;  /* 0x0000000b00007c24 */ /* 0x000fc8000f8e0203 */
[----:B------:R-:W-:-:S04]  /*0fa0*/  IMAD R3, R0, UR15, R14 ;  /* 0x0000000f00037c24 */ /* 0x000fc8000f8e020e */
[----:B0-----:R-:W-:-:S05]  /*0fb0*/  IMAD.WIDE.U32 R2, R3, 0x4, R4 ;  /* 0x0000000403027825 */ /* 0x001fca00078e0004 */
[----:B------:R-:W-:Y:S01]  /*0fc0*/  STG.E desc[UR12][R2.64], R24 ;  /* 0x0000001802007986 */ /* 0x000fe2000c10190c */
[----:B------:R-:W-:Y:S05]  /*0fd0*/  EXIT ;  /* 0x000000000000794d */ /* 0x000fea0003800000 */
.L_x_5:
[----:B------:R-:W-:-:S00]  /*0fe0*/  BRA `(.L_x_5) ;  /* 0xfffffffc00fc7947 */ /* 0x000fc0000383ffff */
[----:B------:R-:W-:-:S00]  /*0ff0*/  NOP ;  /* 0x0000000000007918 */ /* 0x000fc00000000000 */
        /* <DEDUP_REMOVED lines=8> */
.L_x_6:


//--------------------- .nv.shared.reserved.0     --------------------------
	.section	.nv.shared.reserved.0,"aw",@nobits
	.weak		__nv_reservedSMEM_offset_0_alias
	.size		__nv_reservedSMEM_offset_0_alias, 0, 64
	.other		__nv_reservedSMEM_offset_0_alias,@"STO_CUDA_RESERVED_SHARED STV_DEFAULT"
__nv_reservedSMEM_offset_0_alias:
	.zero		0
	.zero		64


//--------------------- .nv.constant0._Z12naive_kernelPfiiiS_iS_ --------------------------
	.section	.nv.constant0._Z12naive_kernelPfiiiS_iS_,"a",@progbits
	.sectionflags	@""
	.align	4
.nv.constant0._Z12naive_kernelPfiiiS_iS_:
	.zero		944


//--------------------- SYMBOLS --------------------------

	.type		.nv.reservedSmem.offset0,@object
	.size		.nv.reservedSmem.offset0,0x4
